//
// Generated by NVIDIA NVVM Compiler
//
// Compiler Build ID: CL-36424714
// Cuda compilation tools, release 13.0, V13.0.88
// Based on NVVM 20.0.0
//

.version 9.0
.target sm_100
.address_size 64

	// .globl	_Z9test_ProgPii

.visible .entry _Z9test_ProgPii(
	.param .u64 .ptr .align 1 _Z9test_ProgPii_param_0,
	.param .u32 _Z9test_ProgPii_param_1
)
{
	.reg .pred 	%p<3>;
	.reg .b16 	%rs<6>;
	.reg .b32 	%r<9>;
	.reg .b64 	%rd<5>;

	ld.param.u64 	%rd2, [_Z9test_ProgPii_param_0];
	cvta.to.global.u64 	%rd3, %rd2;
	mov.u32 	%r1, %tid.x;
	and.b32  	%r5, %r1, 1;
	setp.eq.b32 	%p1, %r5, 1;
	mul.wide.u32 	%rd4, %r1, 4;
	add.s64 	%rd1, %rd3, %rd4;
	mov.b32 	%r8, 0;
	@%p1 bra 	$L__BB0_2;
	ld.global.u32 	%r8, [%rd1+8];
$L__BB0_2:
	cvt.u16.u32 	%rs1, %r1;
	mul.lo.s16 	%rs2, %rs1, -21845;
	shl.b16 	%rs3, %rs2, 15;
	shr.u16 	%rs4, %rs2, 1;
	or.b16  	%rs5, %rs4, %rs3;
	setp.gt.u16 	%p2, %rs5, 10922;
	@%p2 bra 	$L__BB0_4;
	ld.global.u32 	%r6, [%rd1];
	add.s32 	%r7, %r6, %r8;
	st.global.u32 	[%rd1], %r7;
$L__BB0_4:
	ret;

}


// ===== COMPILED SASS (sm_100) =====

	.target	sm_100

	.elftype	@"ET_EXEC"


//--------------------- .note.nv.tkinfo           --------------------------
	.section	.note.nv.tkinfo,"",@"SHT_NOTE"
	.sectionflags	@"SHF_NOTE_NV_TKINFO"
	.tkinfo
        /*0018*/ 	.word	0x00000002
        /*0030*/ 	.string	""
        /*0030*/ 	.string	"ptxas"
        /*0030*/ 	.string	"Cuda compilation tools, release 13.0, V13.0.88"
        /*0030*/ 	.string	"Build cuda_13.0.r13.0/compiler.36424714_0"
        /*0030*/ 	.string	"-arch sm_100 -m 64 "



//--------------------- .note.nv.cuinfo           --------------------------
	.section	.note.nv.cuinfo,"",@"SHT_NOTE"
	.sectionflags	@"SHF_NOTE_NV_CUINFO"
        /*0018*/ 	.short	0x0002
        /*001a*/ 	.short	0x0064
        /*001c*/ 	.short	0x0082
	.zero		2


//--------------------- .nv.info                  --------------------------
	.section	.nv.info,"",@"SHT_CUDA_INFO"
	.align	4


	//----- nvinfo : EIATTR_REGCOUNT
	.align		4
        /*0000*/ 	.byte	0x04, 0x2f
        /*0002*/ 	.short	(.L_1 - .L_0)
	.align		4
.L_0:
        /*0004*/ 	.word	index@(_Z9test_ProgPii)
        /*0008*/ 	.word	0x0000000a


	//----- nvinfo : EIATTR_FRAME_SIZE
	.align		4
.L_1:
        /*000c*/ 	.byte	0x04, 0x11
        /*000e*/ 	.short	(.L_3 - .L_2)
	.align		4
.L_2:
        /*0010*/ 	.word	index@(_Z9test_ProgPii)
        /*0014*/ 	.word	0x00000000


	//----- nvinfo : EIATTR_MIN_STACK_SIZE
	.align		4
.L_3:
        /*0018*/ 	.byte	0x04, 0x12
        /*001a*/ 	.short	(.L_5 - .L_4)
	.align		4
.L_4:
        /*001c*/ 	.word	index@(_Z9test_ProgPii)
        /*0020*/ 	.word	0x00000000
.L_5:


//--------------------- .nv.compat                --------------------------
	.section	.nv.compat,"",@"SHT_CUDA_COMPAT_INFO"
	.align	4
        /*0000*/ 	.byte	0x02, 0x09, 0x00, 0x00, 0x02, 0x02, 0x01, 0x00, 0x02, 0x05, 0x05, 0x00, 0x03, 0x07, 0x01, 0x01
        /*0010*/ 	.byte	0x02, 0x03, 0x00, 0x00, 0x02, 0x06, 0x01, 0x00, 0x04, 0x0b, 0x08, 0x00, 0x09, 0x00, 0x00, 0x00
        /*0020*/ 	.byte	0x00, 0x00, 0x00, 0x00


//--------------------- .nv.info._Z9test_ProgPii  --------------------------
	.section	.nv.info._Z9test_ProgPii,"",@"SHT_CUDA_INFO"
	.sectionflags	@""
	.align	4


	//----- nvinfo : EIATTR_CUDA_API_VERSION
	.align		4
        /*0000*/ 	.byte	0x04, 0x37
        /*0002*/ 	.short	(.L_7 - .L_6)
.L_6:
        /*0004*/ 	.word	0x00000082


	//----- nvinfo : EIATTR_KPARAM_INFO
	.align		4
.L_7:
        /*0008*/ 	.byte	0x04, 0x17
        /*000a*/ 	.short	(.L_9 - .L_8)
.L_8:
        /*000c*/ 	.word	0x00000000
        /*0010*/ 	.short	0x0001
        /*0012*/ 	.short	0x0008
        /*0014*/ 	.byte	0x00, 0xf0, 0x11, 0x00


	//----- nvinfo : EIATTR_KPARAM_INFO
	.align		4
.L_9:
        /*0018*/ 	.byte	0x04, 0x17
        /*001a*/ 	.short	(.L_11 - .L_10)
.L_10:
        /*001c*/ 	.word	0x00000000
        /*0020*/ 	.short	0x0000
        /*0022*/ 	.short	0x0000
        /*0024*/ 	.byte	0x00, 0xf5, 0x21, 0x00


	//----- nvinfo : EIATTR_SPARSE_MMA_MASK
	.align		4
.L_11:
        /*0028*/ 	.byte	0x03, 0x50
        /*002a*/ 	.short	0x0000


	//----- nvinfo : EIATTR_MAXREG_COUNT
	.align		4
        /*002c*/ 	.byte	0x03, 0x1b
        /*002e*/ 	.short	0x00ff


	//----- nvinfo : EIATTR_MERCURY_ISA_VERSION
	.align		4
        /*0030*/ 	.byte	0x03, 0x5f
        /*0032*/ 	.short	0x0101


	//----- nvinfo : EIATTR_VRC_CTA_INIT_COUNT
	.align		4
        /*0034*/ 	.byte	0x02, 0x4a
	.zero		1
	.zero		1


	//----- nvinfo : EIATTR_EXIT_INSTR_OFFSETS
	.align		4
        /*0038*/ 	.byte	0x04, 0x1c
        /*003a*/ 	.short	(.L_13 - .L_12)


	//   ....[0]....
.L_12:
        /*003c*/ 	.word	0x00000100


	//   ....[1]....
        /*0040*/ 	.word	0x00000140


	//----- nvinfo : EIATTR_CBANK_PARAM_SIZE
	.align		4
.L_13:
        /*0044*/ 	.byte	0x03, 0x19
        /*0046*/ 	.short	0x000c


	//----- nvinfo : EIATTR_PARAM_CBANK
	.align		4
        /*0048*/ 	.byte	0x04, 0x0a
        /*004a*/ 	.short	(.L_15 - .L_14)
	.align		4
.L_14:
        /*004c*/ 	.word	index@(.nv.constant0._Z9test_ProgPii)
        /*0050*/ 	.short	0x0380
        /*0052*/ 	.short	0x000c


	//----- nvinfo : EIATTR_SW_WAR
	.align		4
.L_15:
        /*0054*/ 	.byte	0x04, 0x36
        /*0056*/ 	.short	(.L_17 - .L_16)
.L_16:
        /*0058*/ 	.word	0x00000008
.L_17:


//--------------------- .nv.callgraph             --------------------------
	.section	.nv.callgraph,"",@"SHT_CUDA_CALLGRAPH"
	.align	4
	.sectionentsize	8
	.align		4
        /*0000*/ 	.word	0x00000000
	.align		4
        /*0004*/ 	.word	0xffffffff
	.align		4
        /*0008*/ 	.word	0x00000000
	.align		4
        /*000c*/ 	.word	0xfffffffe
	.align		4
        /*0010*/ 	.word	0x00000000
	.align		4
        /*0014*/ 	.word	0xfffffffd
	.align		4
        /*0018*/ 	.word	0x00000000
	.align		4
        /*001c*/ 	.word	0xfffffffc


//--------------------- .text._Z9test_ProgPii     --------------------------
	.section	.text._Z9test_ProgPii,"ax",@progbits
	.align	128
        .global         _Z9test_ProgPii
        .type           _Z9test_ProgPii,@function
        .size           _Z9test_ProgPii,(.L_x_1 - _Z9test_ProgPii)
        .other          _Z9test_ProgPii,@"STO_CUDA_ENTRY STV_DEFAULT"
_Z9test_ProgPii:
.text._Z9test_ProgPii:
[----:B------:R-:W-:Y:S01]  /*0000*/  LDC R1, c[0x0][0x37c] ;  /* 0x0000df00ff017b82 */ /* 0x000fe20000000800 */
[----:B------:R-:W0:Y:S07]  /*0010*/  S2R R7, SR_TID.X ;  /* 0x0000000000077919 */ /* 0x000e2e0000002100 */
[----:B------:R-:W1:Y:S01]  /*0020*/  LDC.64 R2, c[0x0][0x380] ;  /* 0x0000e000ff027b82 */ /* 0x000e620000000a00 */
[----:B------:R-:W2:Y:S01]  /*0030*/  LDCU.64 UR4, c[0x0][0x358] ;  /* 0x00006b00ff0477ac */ /* 0x000ea20008000a00 */
[C---:B0-----:R-:W-:Y:S01]  /*0040*/  PRMT R4, R7.reuse, 0x9910, RZ ;  /* 0x0000991007047816 */ /* 0x041fe200000000ff */
[C---:B-1----:R-:W-:Y:S01]  /*0050*/  IMAD.WIDE.U32 R2, R7.reuse, 0x4, R2 ;  /* 0x0000000407027825 */ /* 0x042fe200078e0002 */
[----:B------:R-:W-:-:S03]  /*0060*/  LOP3.LUT R6, R7, 0x1, RZ, 0xc0, !PT ;  /* 0x0000000107067812 */ /* 0x000fc600078ec0ff */
[----:B------:R-:W-:Y:S01]  /*0070*/  IMAD R0, R4, -0x5555, RZ ;  /* 0xffffaaab04007824 */ /* 0x000fe200078e02ff */
[----:B------:R-:W-:-:S04]  /*0080*/  ISETP.NE.U32.AND P0, PT, R6, 0x1, PT ;  /* 0x000000010600780c */ /* 0x000fc80003f05070 */
[----:B------:R-:W-:Y:S01]  /*0090*/  LOP3.LUT R5, R0, 0xffff, RZ, 0xc0, !PT ;  /* 0x0000ffff00057812 */ /* 0x000fe200078ec0ff */
[----:B------:R-:W-:-:S03]  /*00a0*/  IMAD R0, R4, -0x2aaa8000, RZ ;  /* 0xd555800004007824 */ /* 0x000fc600078e02ff */
[----:B------:R-:W-:-:S04]  /*00b0*/  SHF.R.U32.HI R5, RZ, 0x1, R5 ;  /* 0x00000001ff057819 */ /* 0x000fc80000011605 */
[----:B------:R-:W-:-:S04]  /*00c0*/  LOP3.LUT R0, R5, 0xffff, R0, 0xc8, !PT ;  /* 0x0000ffff05007812 */ /* 0x000fc800078ec800 */
[----:B------:R-:W-:Y:S01]  /*00d0*/  ISETP.GT.U32.AND P1, PT, R0, 0x2aaa, PT ;  /* 0x00002aaa0000780c */ /* 0x000fe20003f24070 */
[----:B------:R-:W-:-:S06]  /*00e0*/  IMAD.MOV.U32 R0, RZ, RZ, RZ ;  /* 0x000000ffff007224 */ /* 0x000fcc00078e00ff */
[----:B--2---:R0:W5:Y:S06]  /*00f0*/  @P0 LDG.E R0, desc[UR4][R2.64+0x8] ;  /* 0x0000080402000981 */ /* 0x00416c000c1e1900 */
[----:B------:R-:W-:Y:S05]  /*0100*/  @P1 EXIT ;  /* 0x000000000000194d */ /* 0x000fea0003800000 */
[----:B------:R-:W2:Y:S02]  /*0110*/  LDG.E R5, desc[UR4][R2.64] ;  /* 0x0000000402057981 */ /* 0x000ea4000c1e1900 */
[----:B--2--5:R-:W-:-:S05]  /*0120*/  IMAD.IADD R5, R5, 0x1, R0 ;  /* 0x0000000105057824 */ /* 0x024fca00078e0200 */
[----:B------:R-:W-:Y:S01]  /*0130*/  STG.E desc[UR4][R2.64], R5 ;  /* 0x0000000502007986 */ /* 0x000fe2000c101904 */
[----:B------:R-:W-:Y:S05]  /*0140*/  EXIT ;  /* 0x000000000000794d */ /* 0x000fea0003800000 */
.L_x_0:
[----:B------:R-:W-:-:S00]  /*0150*/  BRA `(.L_x_0) ;  /* 0xfffffffc00fc7947 */ /* 0x000fc0000383ffff */
[----:B------:R-:W-:-:S00]  /*0160*/  NOP ;  /* 0x0000000000007918 */ /* 0x000fc00000000000 */
        /* <DEDUP_REMOVED lines=9> */
.L_x_1:


//--------------------- .nv.shared.reserved.0     --------------------------
	.section	.nv.shared.reserved.0,"aw",@nobits
	.weak		__nv_reservedSMEM_offset_0_alias
	.size		__nv_reservedSMEM_offset_0_alias, 0, 64
	.other		__nv_reservedSMEM_offset_0_alias,@"STO_CUDA_RESERVED_SHARED STV_DEFAULT"
__nv_reservedSMEM_offset_0_alias:
	.zero		0
	.zero		64


//--------------------- .nv.constant0._Z9test_ProgPii --------------------------
	.section	.nv.constant0._Z9test_ProgPii,"a",@progbits
	.sectionflags	@""
	.align	4
.nv.constant0._Z9test_ProgPii:
	.zero		908


//--------------------- SYMBOLS --------------------------

	.type		.nv.reservedSmem.offset0,@object
	.size		.nv.reservedSmem.offset0,0x4
